//
// Generated by NVIDIA NVVM Compiler
//
// Compiler Build ID: CL-36424714
// Cuda compilation tools, release 13.0, V13.0.88
// Based on NVVM 20.0.0
//

.version 9.0
.target sm_100
.address_size 64

	// .globl	_Z9calculatePdS_S_S_i
// _ZZ9calculatePdS_S_S_iE4temp has been demoted

.visible .entry _Z9calculatePdS_S_S_i(
	.param .u64 .ptr .align 1 _Z9calculatePdS_S_S_i_param_0,
	.param .u64 .ptr .align 1 _Z9calculatePdS_S_S_i_param_1,
	.param .u64 .ptr .align 1 _Z9calculatePdS_S_S_i_param_2,
	.param .u64 .ptr .align 1 _Z9calculatePdS_S_S_i_param_3,
	.param .u32 _Z9calculatePdS_S_S_i_param_4
)
{
	.reg .pred 	%p<18>;
	.reg .b32 	%r<10>;
	.reg .b64 	%rd<15>;
	.reg .b64 	%fd<45>;
	// demoted variable
	.shared .align 8 .b8 _ZZ9calculatePdS_S_S_iE4temp[128];
	ld.param.u64 	%rd1, [_Z9calculatePdS_S_S_i_param_0];
	ld.param.u64 	%rd2, [_Z9calculatePdS_S_S_i_param_1];
	ld.param.u64 	%rd3, [_Z9calculatePdS_S_S_i_param_2];
	ld.param.u64 	%rd4, [_Z9calculatePdS_S_S_i_param_3];
	ld.param.u32 	%r4, [_Z9calculatePdS_S_S_i_param_4];
	mov.u32 	%r1, %tid.x;
	mov.u32 	%r2, %ctaid.x;
	mov.u32 	%r5, %ntid.x;
	mad.lo.s32 	%r3, %r2, %r5, %r1;
	add.s32 	%r6, %r3, 2;
	setp.ge.s32 	%p1, %r6, %r4;
	@%p1 bra 	$L__BB0_2;
	cvta.to.global.u64 	%rd5, %rd1;
	cvta.to.global.u64 	%rd6, %rd2;
	cvta.to.global.u64 	%rd7, %rd3;
	mul.wide.s32 	%rd8, %r3, 8;
	add.s64 	%rd9, %rd5, %rd8;
	ld.global.f64 	%fd1, [%rd9];
	ld.global.f64 	%fd2, [%rd5];
	sub.f64 	%fd3, %fd1, %fd2;
	add.s64 	%rd10, %rd6, %rd8;
	ld.global.f64 	%fd4, [%rd10];
	ld.global.f64 	%fd5, [%rd6];
	sub.f64 	%fd6, %fd4, %fd5;
	mul.f64 	%fd7, %fd6, %fd6;
	fma.rn.f64 	%fd8, %fd3, %fd3, %fd7;
	add.s64 	%rd11, %rd7, %rd8;
	ld.global.f64 	%fd9, [%rd11];
	ld.global.f64 	%fd10, [%rd7];
	sub.f64 	%fd11, %fd9, %fd10;
	fma.rn.f64 	%fd12, %fd11, %fd11, %fd8;
	sqrt.rn.f64 	%fd13, %fd12;
	shl.b32 	%r7, %r1, 3;
	mov.u32 	%r8, _ZZ9calculatePdS_S_S_iE4temp;
	add.s32 	%r9, %r8, %r7;
	st.shared.f64 	[%r9], %fd13;
$L__BB0_2:
	bar.sync 	0;
	setp.ne.s32 	%p2, %r1, 0;
	@%p2 bra 	$L__BB0_4;
	ld.shared.f64 	%fd14, [_ZZ9calculatePdS_S_S_iE4temp];
	ld.shared.f64 	%fd15, [_ZZ9calculatePdS_S_S_iE4temp+8];
	setp.gt.f64 	%p3, %fd15, %fd14;
	selp.f64 	%fd16, %fd15, %fd14, %p3;
	ld.shared.f64 	%fd17, [_ZZ9calculatePdS_S_S_iE4temp+16];
	setp.gt.f64 	%p4, %fd17, %fd16;
	selp.f64 	%fd18, %fd17, %fd16, %p4;
	ld.shared.f64 	%fd19, [_ZZ9calculatePdS_S_S_iE4temp+24];
	setp.gt.f64 	%p5, %fd19, %fd18;
	selp.f64 	%fd20, %fd19, %fd18, %p5;
	ld.shared.f64 	%fd21, [_ZZ9calculatePdS_S_S_iE4temp+32];
	setp.gt.f64 	%p6, %fd21, %fd20;
	selp.f64 	%fd22, %fd21, %fd20, %p6;
	ld.shared.f64 	%fd23, [_ZZ9calculatePdS_S_S_iE4temp+40];
	setp.gt.f64 	%p7, %fd23, %fd22;
	selp.f64 	%fd24, %fd23, %fd22, %p7;
	ld.shared.f64 	%fd25, [_ZZ9calculatePdS_S_S_iE4temp+48];
	setp.gt.f64 	%p8, %fd25, %fd24;
	selp.f64 	%fd26, %fd25, %fd24, %p8;
	ld.shared.f64 	%fd27, [_ZZ9calculatePdS_S_S_iE4temp+56];
	setp.gt.f64 	%p9, %fd27, %fd26;
	selp.f64 	%fd28, %fd27, %fd26, %p9;
	ld.shared.f64 	%fd29, [_ZZ9calculatePdS_S_S_iE4temp+64];
	setp.gt.f64 	%p10, %fd29, %fd28;
	selp.f64 	%fd30, %fd29, %fd28, %p10;
	ld.shared.f64 	%fd31, [_ZZ9calculatePdS_S_S_iE4temp+72];
	setp.gt.f64 	%p11, %fd31, %fd30;
	selp.f64 	%fd32, %fd31, %fd30, %p11;
	ld.shared.f64 	%fd33, [_ZZ9calculatePdS_S_S_iE4temp+80];
	setp.gt.f64 	%p12, %fd33, %fd32;
	selp.f64 	%fd34, %fd33, %fd32, %p12;
	ld.shared.f64 	%fd35, [_ZZ9calculatePdS_S_S_iE4temp+88];
	setp.gt.f64 	%p13, %fd35, %fd34;
	selp.f64 	%fd36, %fd35, %fd34, %p13;
	ld.shared.f64 	%fd37, [_ZZ9calculatePdS_S_S_iE4temp+96];
	setp.gt.f64 	%p14, %fd37, %fd36;
	selp.f64 	%fd38, %fd37, %fd36, %p14;
	ld.shared.f64 	%fd39, [_ZZ9calculatePdS_S_S_iE4temp+104];
	setp.gt.f64 	%p15, %fd39, %fd38;
	selp.f64 	%fd40, %fd39, %fd38, %p15;
	ld.shared.f64 	%fd41, [_ZZ9calculatePdS_S_S_iE4temp+112];
	setp.gt.f64 	%p16, %fd41, %fd40;
	selp.f64 	%fd42, %fd41, %fd40, %p16;
	ld.shared.f64 	%fd43, [_ZZ9calculatePdS_S_S_iE4temp+120];
	setp.gt.f64 	%p17, %fd43, %fd42;
	selp.f64 	%fd44, %fd43, %fd42, %p17;
	cvta.to.global.u64 	%rd12, %rd4;
	mul.wide.u32 	%rd13, %r2, 8;
	add.s64 	%rd14, %rd12, %rd13;
	st.global.f64 	[%rd14], %fd44;
$L__BB0_4:
	ret;

}


// ===== COMPILED SASS (sm_100) =====

	.target	sm_100

	.elftype	@"ET_EXEC"


//--------------------- .note.nv.tkinfo           --------------------------
	.section	.note.nv.tkinfo,"",@"SHT_NOTE"
	.sectionflags	@"SHF_NOTE_NV_TKINFO"
	.tkinfo
        /*0018*/ 	.word	0x00000002
        /*0030*/ 	.string	""
        /*0030*/ 	.string	"ptxas"
        /*0030*/ 	.string	"Cuda compilation tools, release 13.0, V13.0.88"
        /*0030*/ 	.string	"Build cuda_13.0.r13.0/compiler.36424714_0"
        /*0030*/ 	.string	"-arch sm_100 -m 64 "



//--------------------- .note.nv.cuinfo           --------------------------
	.section	.note.nv.cuinfo,"",@"SHT_NOTE"
	.sectionflags	@"SHF_NOTE_NV_CUINFO"
        /*0018*/ 	.short	0x0002
        /*001a*/ 	.short	0x0064
        /*001c*/ 	.short	0x0082
	.zero		2


//--------------------- .nv.info                  --------------------------
	.section	.nv.info,"",@"SHT_CUDA_INFO"
	.align	4


	//----- nvinfo : EIATTR_REGCOUNT
	.align		4
        /*0000*/ 	.byte	0x04, 0x2f
        /*0002*/ 	.short	(.L_1 - .L_0)
	.align		4
.L_0:
        /*0004*/ 	.word	index@(_Z9calculatePdS_S_S_i)
        /*0008*/ 	.word	0x00000016


	//----- nvinfo : EIATTR_FRAME_SIZE
	.align		4
.L_1:
        /*000c*/ 	.byte	0x04, 0x11
        /*000e*/ 	.short	(.L_3 - .L_2)
	.align		4
.L_2:
        /*0010*/ 	.word	index@($__internal_0_$__cuda_sm20_dsqrt_rn_f64_mediumpath_v1)
        /*0014*/ 	.word	0x00000000


	//----- nvinfo : EIATTR_FRAME_SIZE
	.align		4
.L_3:
        /*0018*/ 	.byte	0x04, 0x11
        /*001a*/ 	.short	(.L_5 - .L_4)
	.align		4
.L_4:
        /*001c*/ 	.word	index@(_Z9calculatePdS_S_S_i)
        /*0020*/ 	.word	0x00000000


	//----- nvinfo : EIATTR_MIN_STACK_SIZE
	.align		4
.L_5:
        /*0024*/ 	.byte	0x04, 0x12
        /*0026*/ 	.short	(.L_7 - .L_6)
	.align		4
.L_6:
        /*0028*/ 	.word	index@(_Z9calculatePdS_S_S_i)
        /*002c*/ 	.word	0x00000000
.L_7:


//--------------------- .nv.compat                --------------------------
	.section	.nv.compat,"",@"SHT_CUDA_COMPAT_INFO"
	.align	4
        /*0000*/ 	.byte	0x02, 0x09, 0x00, 0x00, 0x02, 0x02, 0x01, 0x00, 0x02, 0x05, 0x05, 0x00, 0x03, 0x07, 0x01, 0x01
        /*0010*/ 	.byte	0x02, 0x03, 0x00, 0x00, 0x02, 0x06, 0x01, 0x00, 0x04, 0x0b, 0x08, 0x00, 0x01, 0x00, 0x00, 0x00
        /*0020*/ 	.byte	0x00, 0x00, 0x00, 0x00


//--------------------- .nv.info._Z9calculatePdS_S_S_i --------------------------
	.section	.nv.info._Z9calculatePdS_S_S_i,"",@"SHT_CUDA_INFO"
	.sectionflags	@""
	.align	4


	//----- nvinfo : EIATTR_CUDA_API_VERSION
	.align		4
        /*0000*/ 	.byte	0x04, 0x37
        /*0002*/ 	.short	(.L_9 - .L_8)
.L_8:
        /*0004*/ 	.word	0x00000082


	//----- nvinfo : EIATTR_KPARAM_INFO
	.align		4
.L_9:
        /*0008*/ 	.byte	0x04, 0x17
        /*000a*/ 	.short	(.L_11 - .L_10)
.L_10:
        /*000c*/ 	.word	0x00000000
        /*0010*/ 	.short	0x0004
        /*0012*/ 	.short	0x0020
        /*0014*/ 	.byte	0x00, 0xf0, 0x11, 0x00


	//----- nvinfo : EIATTR_KPARAM_INFO
	.align		4
.L_11:
        /*0018*/ 	.byte	0x04, 0x17
        /*001a*/ 	.short	(.L_13 - .L_12)
.L_12:
        /*001c*/ 	.word	0x00000000
        /*0020*/ 	.short	0x0003
        /*0022*/ 	.short	0x0018
        /*0024*/ 	.byte	0x00, 0xf5, 0x21, 0x00


	//----- nvinfo : EIATTR_KPARAM_INFO
	.align		4
.L_13:
        /*0028*/ 	.byte	0x04, 0x17
        /*002a*/ 	.short	(.L_15 - .L_14)
.L_14:
        /*002c*/ 	.word	0x00000000
        /*0030*/ 	.short	0x0002
        /*0032*/ 	.short	0x0010
        /*0034*/ 	.byte	0x00, 0xf5, 0x21, 0x00


	//----- nvinfo : EIATTR_KPARAM_INFO
	.align		4
.L_15:
        /*0038*/ 	.byte	0x04, 0x17
        /*003a*/ 	.short	(.L_17 - .L_16)
.L_16:
        /*003c*/ 	.word	0x00000000
        /*0040*/ 	.short	0x0001
        /*0042*/ 	.short	0x0008
        /*0044*/ 	.byte	0x00, 0xf5, 0x21, 0x00


	//----- nvinfo : EIATTR_KPARAM_INFO
	.align		4
.L_17:
        /*0048*/ 	.byte	0x04, 0x17
        /*004a*/ 	.short	(.L_19 - .L_18)
.L_18:
        /*004c*/ 	.word	0x00000000
        /*0050*/ 	.short	0x0000
        /*0052*/ 	.short	0x0000
        /*0054*/ 	.byte	0x00, 0xf5, 0x21, 0x00


	//----- nvinfo : EIATTR_SPARSE_MMA_MASK
	.align		4
.L_19:
        /*0058*/ 	.byte	0x03, 0x50
        /*005a*/ 	.short	0x0000


	//----- nvinfo : EIATTR_MAXREG_COUNT
	.align		4
        /*005c*/ 	.byte	0x03, 0x1b
        /*005e*/ 	.short	0x00ff


	//----- nvinfo : EIATTR_NUM_BARRIERS
	.align		4
        /*0060*/ 	.byte	0x02, 0x4c
        /*0062*/ 	.byte	0x01
	.zero		1


	//----- nvinfo : EIATTR_MERCURY_ISA_VERSION
	.align		4
        /*0064*/ 	.byte	0x03, 0x5f
        /*0066*/ 	.short	0x0101


	//----- nvinfo : EIATTR_VRC_CTA_INIT_COUNT
	.align		4
        /*0068*/ 	.byte	0x02, 0x4a
	.zero		1
	.zero		1


	//----- nvinfo : EIATTR_EXIT_INSTR_OFFSETS
	.align		4
        /*006c*/ 	.byte	0x04, 0x1c
        /*006e*/ 	.short	(.L_21 - .L_20)


	//   ....[0]....
.L_20:
        /*0070*/ 	.word	0x000003c0


	//   ....[1]....
        /*0074*/ 	.word	0x00000780


	//----- nvinfo : EIATTR_CRS_STACK_SIZE
	.align		4
.L_21:
        /*0078*/ 	.byte	0x04, 0x1e
        /*007a*/ 	.short	(.L_23 - .L_22)
.L_22:
        /*007c*/ 	.word	0x00000000


	//----- nvinfo : EIATTR_CBANK_PARAM_SIZE
	.align		4
.L_23:
        /*0080*/ 	.byte	0x03, 0x19
        /*0082*/ 	.short	0x0024


	//----- nvinfo : EIATTR_PARAM_CBANK
	.align		4
        /*0084*/ 	.byte	0x04, 0x0a
        /*0086*/ 	.short	(.L_25 - .L_24)
	.align		4
.L_24:
        /*0088*/ 	.word	index@(.nv.constant0._Z9calculatePdS_S_S_i)
        /*008c*/ 	.short	0x0380
        /*008e*/ 	.short	0x0024


	//----- nvinfo : EIATTR_SW_WAR
	.align		4
.L_25:
        /*0090*/ 	.byte	0x04, 0x36
        /*0092*/ 	.short	(.L_27 - .L_26)
.L_26:
        /*0094*/ 	.word	0x00000008
.L_27:


//--------------------- .nv.callgraph             --------------------------
	.section	.nv.callgraph,"",@"SHT_CUDA_CALLGRAPH"
	.align	4
	.sectionentsize	8
	.align		4
        /*0000*/ 	.word	0x00000000
	.align		4
        /*0004*/ 	.word	0xffffffff
	.align		4
        /*0008*/ 	.word	0x00000000
	.align		4
        /*000c*/ 	.word	0xfffffffe
	.align		4
        /*0010*/ 	.word	0x00000000
	.align		4
        /*0014*/ 	.word	0xfffffffd
	.align		4
        /*0018*/ 	.word	0x00000000
	.align		4
        /*001c*/ 	.word	0xfffffffc


//--------------------- .text._Z9calculatePdS_S_S_i --------------------------
	.section	.text._Z9calculatePdS_S_S_i,"ax",@progbits
	.align	128
        .global         _Z9calculatePdS_S_S_i
        .type           _Z9calculatePdS_S_S_i,@function
        .size           _Z9calculatePdS_S_S_i,(.L_x_9 - _Z9calculatePdS_S_S_i)
        .other          _Z9calculatePdS_S_S_i,@"STO_CUDA_ENTRY STV_DEFAULT"
_Z9calculatePdS_S_S_i:
.text._Z9calculatePdS_S_S_i:
[----:B------:R-:W-:Y:S01]  /*0000*/  LDC R1, c[0x0][0x37c] ;  /* 0x0000df00ff017b82 */ /* 0x000fe20000000800 */
[----:B------:R-:W0:Y:S01]  /*0010*/  S2R R3, SR_TID.X ;  /* 0x0000000000037919 */ /* 0x000e220000002100 */
[----:B------:R-:W0:Y:S01]  /*0020*/  LDCU UR4, c[0x0][0x360] ;  /* 0x00006c00ff0477ac */ /* 0x000e220008000800 */
[----:B------:R-:W-:Y:S01]  /*0030*/  BSSY.RECONVERGENT B0, `(.L_x_0) ;  /* 0x0000036000007945 */ /* 0x000fe20003800200 */
[----:B------:R-:W0:Y:S01]  /*0040*/  S2R R0, SR_CTAID.X ;  /* 0x0000000000007919 */ /* 0x000e220000002500 */
[----:B------:R-:W1:Y:S01]  /*0050*/  LDCU UR5, c[0x0][0x3a0] ;  /* 0x00007400ff0577ac */ /* 0x000e620008000800 */
[----:B------:R-:W2:Y:S01]  /*0060*/  LDCU.64 UR6, c[0x0][0x358] ;  /* 0x00006b00ff0677ac */ /* 0x000ea20008000a00 */
[----:B0-----:R-:W-:-:S04]  /*0070*/  IMAD R19, R0, UR4, R3 ;  /* 0x0000000400137c24 */ /* 0x001fc8000f8e0203 */
[----:B------:R-:W-:-:S05]  /*0080*/  VIADD R2, R19, 0x2 ;  /* 0x0000000213027836 */ /* 0x000fca0000000000 */
[----:B-1----:R-:W-:-:S13]  /*0090*/  ISETP.GE.AND P0, PT, R2, UR5, PT ;  /* 0x0000000502007c0c */ /* 0x002fda000bf06270 */
[----:B--2---:R-:W-:Y:S05]  /*00a0*/  @P0 BRA `(.L_x_1) ;  /* 0x0000000000b80947 */ /* 0x004fea0003800000 */
[----:B------:R-:W0:Y:S08]  /*00b0*/  LDC.64 R10, c[0x0][0x388] ;  /* 0x0000e200ff0a7b82 */ /* 0x000e300000000a00 */
[----:B------:R-:W1:Y:S08]  /*00c0*/  LDC.64 R16, c[0x0][0x388] ;  /* 0x0000e200ff107b82 */ /* 0x000e700000000a00 */
[----:B------:R-:W2:Y:S08]  /*00d0*/  LDC.64 R12, c[0x0][0x380] ;  /* 0x0000e000ff0c7b82 */ /* 0x000eb00000000a00 */
[----:B------:R-:W3:Y:S01]  /*00e0*/  LDC.64 R14, c[0x0][0x380] ;  /* 0x0000e000ff0e7b82 */ /* 0x000ee20000000a00 */
[----:B0-----:R-:W-:-:S06]  /*00f0*/  IMAD.WIDE R10, R19, 0x8, R10 ;  /* 0x00000008130a7825 */ /* 0x001fcc00078e020a */
[----:B------:R-:W4:Y:S01]  /*0100*/  LDG.E.64 R10, desc[UR6][R10.64] ;  /* 0x000000060a0a7981 */ /* 0x000f22000c1e1b00 */
[----:B------:R-:W0:Y:S03]  /*0110*/  LDC.64 R8, c[0x0][0x390] ;  /* 0x0000e400ff087b82 */ /* 0x000e260000000a00 */
[----:B-1----:R-:W4:Y:S05]  /*0120*/  LDG.E.64 R4, desc[UR6][R16.64] ;  /* 0x0000000610047981 */ /* 0x002f2a000c1e1b00 */
[----:B------:R-:W1:Y:S01]  /*0130*/  LDC.64 R6, c[0x0][0x390] ;  /* 0x0000e400ff067b82 */ /* 0x000e620000000a00 */
[----:B--2---:R-:W-:-:S06]  /*0140*/  IMAD.WIDE R12, R19, 0x8, R12 ;  /* 0x00000008130c7825 */ /* 0x004fcc00078e020c */
[----:B------:R-:W2:Y:S04]  /*0150*/  LDG.E.64 R12, desc[UR6][R12.64] ;  /* 0x000000060c0c7981 */ /* 0x000ea8000c1e1b00 */
[----:B---3--:R-:W2:Y:S01]  /*0160*/  LDG.E.64 R14, desc[UR6][R14.64] ;  /* 0x000000060e0e7981 */ /* 0x008ea2000c1e1b00 */
[----:B0-----:R-:W-:-:S06]  /*0170*/  IMAD.WIDE R18, R19, 0x8, R8 ;  /* 0x0000000813127825 */ /* 0x001fcc00078e0208 */
[----:B------:R-:W3:Y:S04]  /*0180*/  LDG.E.64 R18, desc[UR6][R18.64] ;  /* 0x0000000612127981 */ /* 0x000ee8000c1e1b00 */
[----:B-1----:R-:W3:Y:S01]  /*0190*/  LDG.E.64 R6, desc[UR6][R6.64] ;  /* 0x0000000606067981 */ /* 0x002ee2000c1e1b00 */
[----:B------:R-:W-:Y:S01]  /*01a0*/  BSSY.RECONVERGENT B1, `(.L_x_2) ;  /* 0x0000019000017945 */ /* 0x000fe20003800200 */
[----:B----4-:R-:W-:-:S08]  /*01b0*/  DADD R8, R10, -R4 ;  /* 0x000000000a087229 */ /* 0x010fd00000000804 */
[----:B------:R-:W-:Y:S02]  /*01c0*/  DMUL R8, R8, R8 ;  /* 0x0000000808087228 */ /* 0x000fe40000000000 */
[----:B--2---:R-:W-:-:S08]  /*01d0*/  DADD R4, R12, -R14 ;  /* 0x000000000c047229 */ /* 0x004fd0000000080e */
[----:B------:R-:W-:Y:S02]  /*01e0*/  DFMA R4, R4, R4, R8 ;  /* 0x000000040404722b */ /* 0x000fe40000000008 */
[----:B---3--:R-:W-:-:S08]  /*01f0*/  DADD R16, R18, -R6 ;  /* 0x0000000012107229 */ /* 0x008fd00000000806 */
[----:B------:R-:W-:-:S06]  /*0200*/  DFMA R4, R16, R16, R4 ;  /* 0x000000101004722b */ /* 0x000fcc0000000004 */
[----:B------:R-:W0:Y:S04]  /*0210*/  MUFU.RSQ64H R9, R5 ;  /* 0x0000000500097308 */ /* 0x000e280000001c00 */
[----:B------:R-:W-:Y:S02]  /*0220*/  VIADD R8, R5, 0xfcb00000 ;  /* 0xfcb0000005087836 */ /* 0x000fe40000000000 */
[----:B------:R-:W-:-:S04]  /*0230*/  IMAD.MOV.U32 R6, RZ, RZ, 0x0 ;  /* 0x00000000ff067424 */ /* 0x000fc800078e00ff */
[----:B0-----:R-:W-:Y:S01]  /*0240*/  DMUL R10, R8, R8 ;  /* 0x00000008080a7228 */ /* 0x001fe20000000000 */
[----:B------:R-:W-:-:S07]  /*0250*/  IMAD.MOV.U32 R7, RZ, RZ, 0x3fd80000 ;  /* 0x3fd80000ff077424 */ /* 0x000fce00078e00ff */
[----:B------:R-:W-:-:S08]  /*0260*/  DFMA R10, R4, -R10, 1 ;  /* 0x3ff00000040a742b */ /* 0x000fd0000000080a */
[----:B------:R-:W-:Y:S02]  /*0270*/  DFMA R6, R10, R6, 0.5 ;  /* 0x3fe000000a06742b */ /* 0x000fe40000000006 */
[----:B------:R-:W-:-:S08]  /*0280*/  DMUL R10, R8, R10 ;  /* 0x0000000a080a7228 */ /* 0x000fd00000000000 */
[----:B------:R-:W-:Y:S01]  /*0290*/  DFMA R6, R6, R10, R8 ;  /* 0x0000000a0606722b */ /* 0x000fe20000000008 */
[----:B------:R-:W-:-:S07]  /*02a0*/  ISETP.GE.U32.AND P0, PT, R8, 0x7ca00000, PT ;  /* 0x7ca000000800780c */ /* 0x000fce0003f06070 */
[----:B------:R-:W-:Y:S02]  /*02b0*/  DMUL R10, R4, R6 ;  /* 0x00000006040a7228 */ /* 0x000fe40000000000 */
[----:B------:R-:W-:Y:S02]  /*02c0*/  VIADD R17, R7, 0xfff00000 ;  /* 0xfff0000007117836 */ /* 0x000fe40000000000 */
[----:B------:R-:W-:-:S04]  /*02d0*/  IMAD.MOV.U32 R16, RZ, RZ, R6 ;  /* 0x000000ffff107224 */ /* 0x000fc800078e0006 */
[----:B------:R-:W-:-:S08]  /*02e0*/  DFMA R12, R10, -R10, R4 ;  /* 0x8000000a0a0c722b */ /* 0x000fd00000000004 */
[----:B------:R-:W-:Y:S01]  /*02f0*/  DFMA R14, R12, R16, R10 ;  /* 0x000000100c0e722b */ /* 0x000fe2000000000a */
[----:B------:R-:W-:Y:S10]  /*0300*/  @!P0 BRA `(.L_x_3) ;  /* 0x0000000000088947 */ /* 0x000ff40003800000 */
[----:B------:R-:W-:-:S07]  /*0310*/  MOV R2, 0x330 ;  /* 0x0000033000027802 */ /* 0x000fce0000000f00 */
[----:B------:R-:W-:Y:S05]  /*0320*/  CALL.REL.NOINC `($__internal_0_$__cuda_sm20_dsqrt_rn_f64_mediumpath_v1) ;  /* 0x0000000400187944 */ /* 0x000fea0003c00000 */
.L_x_3:
[----:B------:R-:W-:Y:S05]  /*0330*/  BSYNC.RECONVERGENT B1 ;  /* 0x0000000000017941 */ /* 0x000fea0003800200 */
.L_x_2:
[----:B------:R-:W0:Y:S01]  /*0340*/  S2UR UR5, SR_CgaCtaId ;  /* 0x00000000000579c3 */ /* 0x000e220000008800 */
[----:B------:R-:W-:Y:S02]  /*0350*/  UMOV UR4, 0x400 ;  /* 0x0000040000047882 */ /* 0x000fe40000000000 */
[----:B0-----:R-:W-:-:S06]  /*0360*/  ULEA UR4, UR5, UR4, 0x18 ;  /* 0x0000000405047291 */ /* 0x001fcc000f8ec0ff */
[----:B------:R-:W-:-:S05]  /*0370*/  LEA R5, R3, UR4, 0x3 ;  /* 0x0000000403057c11 */ /* 0x000fca000f8e18ff */
[----:B------:R0:W-:Y:S02]  /*0380*/  STS.64 [R5], R14 ;  /* 0x0000000e05007388 */ /* 0x0001e40000000a00 */
.L_x_1:
[----:B------:R-:W-:Y:S05]  /*0390*/  BSYNC.RECONVERGENT B0 ;  /* 0x0000000000007941 */ /* 0x000fea0003800200 */
.L_x_0:
[----:B------:R-:W-:Y:S01]  /*03a0*/  BAR.SYNC.DEFER_BLOCKING 0x0 ;  /* 0x0000000000007b1d */ /* 0x000fe20000010000 */
[----:B------:R-:W-:-:S13]  /*03b0*/  ISETP.NE.AND P0, PT, R3, RZ, PT ;  /* 0x000000ff0300720c */ /* 0x000fda0003f05270 */
[----:B------:R-:W-:Y:S05]  /*03c0*/  @P0 EXIT ;  /* 0x000000000000094d */ /* 0x000fea0003800000 */
[----:B------:R-:W1:Y:S01]  /*03d0*/  S2UR UR5, SR_CgaCtaId ;  /* 0x00000000000579c3 */ /* 0x000e620000008800 */
[----:B------:R-:W-:Y:S02]  /*03e0*/  UMOV UR4, 0x400 ;  /* 0x0000040000047882 */ /* 0x000fe40000000000 */
[----:B-1----:R-:W-:-:S09]  /*03f0*/  ULEA UR4, UR5, UR4, 0x18 ;  /* 0x0000000405047291 */ /* 0x002fd2000f8ec0ff */
[----:B0-----:R-:W0:Y:S04]  /*0400*/  LDS.128 R12, [UR4] ;  /* 0x00000004ff0c7984 */ /* 0x001e280008000c00 */
[----:B------:R-:W1:Y:S04]  /*0410*/  LDS.128 R8, [UR4+0x10] ;  /* 0x00001004ff087984 */ /* 0x000e680008000c00 */
[----:B------:R-:W2:Y:S01]  /*0420*/  LDS.128 R4, [UR4+0x20] ;  /* 0x00002004ff047984 */ /* 0x000ea20008000c00 */
[----:B0-----:R-:W-:-:S06]  /*0430*/  DSETP.GT.AND P0, PT, R14, R12, PT ;  /* 0x0000000c0e00722a */ /* 0x001fcc0003f04000 */
[----:B------:R-:W-:Y:S02]  /*0440*/  FSEL R2, R14, R12, P0 ;  /* 0x0000000c0e027208 */ /* 0x000fe40000000000 */
[----:B------:R-:W-:Y:S02]  /*0450*/  FSEL R3, R15, R13, P0 ;  /* 0x0000000d0f037208 */ /* 0x000fe40000000000 */
[----:B------:R-:W0:Y:S04]  /*0460*/  LDS.128 R12, [UR4+0x30] ;  /* 0x00003004ff0c7984 */ /* 0x000e280008000c00 */
[----:B-1----:R-:W-:-:S06]  /*0470*/  DSETP.GT.AND P0, PT, R8, R2, PT ;  /* 0x000000020800722a */ /* 0x002fcc0003f04000 */
[----:B------:R-:W-:Y:S02]  /*0480*/  FSEL R2, R8, R2, P0 ;  /* 0x0000000208027208 */ /* 0x000fe40000000000 */
[----:B------:R-:W-:-:S06]  /*0490*/  FSEL R3, R9, R3, P0 ;  /* 0x0000000309037208 */ /* 0x000fcc0000000000 */
[----:B------:R-:W-:-:S06]  /*04a0*/  DSETP.GT.AND P0, PT, R10, R2, PT ;  /* 0x000000020a00722a */ /* 0x000fcc0003f04000 */
[----:B------:R-:W-:Y:S02]  /*04b0*/  FSEL R2, R10, R2, P0 ;  /* 0x000000020a027208 */ /* 0x000fe40000000000 */
[----:B------:R-:W-:Y:S02]  /*04c0*/  FSEL R3, R11, R3, P0 ;  /* 0x000000030b037208 */ /* 0x000fe40000000000 */
[----:B------:R-:W1:Y:S04]  /*04d0*/  LDS.128 R8, [UR4+0x40] ;  /* 0x00004004ff087984 */ /* 0x000e680008000c00 */
[----:B--2---:R-:W-:-:S06]  /*04e0*/  DSETP.GT.AND P0, PT, R4, R2, PT ;  /* 0x000000020400722a */ /* 0x004fcc0003f04000 */
[----:B------:R-:W-:Y:S02]  /*04f0*/  FSEL R2, R4, R2, P0 ;  /* 0x0000000204027208 */ /* 0x000fe40000000000 */
[----:B------:R-:W-:-:S06]  /*0500*/  FSEL R3, R5, R3, P0 ;  /* 0x0000000305037208 */ /* 0x000fcc0000000000 */
[----:B------:R-:W-:-:S06]  /*0510*/  DSETP.GT.AND P0, PT, R6, R2, PT ;  /* 0x000000020600722a */ /* 0x000fcc0003f04000 */
[----:B------:R-:W-:Y:S02]  /*0520*/  FSEL R2, R6, R2, P0 ;  /* 0x0000000206027208 */ /* 0x000fe40000000000 */
[----:B------:R-:W-:Y:S02]  /*0530*/  FSEL R3, R7, R3, P0 ;  /* 0x0000000307037208 */ /* 0x000fe40000000000 */
[----:B------:R-:W2:Y:S04]  /*0540*/  LDS.128 R4, [UR4+0x50] ;  /* 0x00005004ff047984 */ /* 0x000ea80008000c00 */
[----:B0-----:R-:W-:-:S06]  /*0550*/  DSETP.GT.AND P0, PT, R12, R2, PT ;  /* 0x000000020c00722a */ /* 0x001fcc0003f04000 */
[----:B------:R-:W-:Y:S02]  /*0560*/  FSEL R2, R12, R2, P0 ;  /* 0x000000020c027208 */ /* 0x000fe40000000000 */
[----:B------:R-:W-:-:S06]  /*0570*/  FSEL R3, R13, R3, P0 ;  /* 0x000000030d037208 */ /* 0x000fcc0000000000 */
[----:B------:R-:W-:-:S06]  /*0580*/  DSETP.GT.AND P0, PT, R14, R2, PT ;  /* 0x000000020e00722a */ /* 0x000fcc0003f04000 */
        /* <DEDUP_REMOVED lines=16> */
[----:B------:R-:W2:Y:S04]  /*0690*/  LDC.64 R6, c[0x0][0x398] ;  /* 0x0000e600ff067b82 */ /* 0x000ea80000000a00 */
[----:B0-----:R-:W-:-:S06]  /*06a0*/  DSETP.GT.AND P0, PT, R12, R2, PT ;  /* 0x000000020c00722a */ /* 0x001fcc0003f04000 */
[----:B------:R-:W-:Y:S02]  /*06b0*/  FSEL R2, R12, R2, P0 ;  /* 0x000000020c027208 */ /* 0x000fe40000000000 */
[----:B------:R-:W-:-:S06]  /*06c0*/  FSEL R3, R13, R3, P0 ;  /* 0x000000030d037208 */ /* 0x000fcc0000000000 */
[----:B------:R-:W-:-:S06]  /*06d0*/  DSETP.GT.AND P0, PT, R14, R2, PT ;  /* 0x000000020e00722a */ /* 0x000fcc0003f04000 */
[----:B------:R-:W-:Y:S02]  /*06e0*/  FSEL R2, R14, R2, P0 ;  /* 0x000000020e027208 */ /* 0x000fe40000000000 */
[----:B------:R-:W-:-:S06]  /*06f0*/  FSEL R3, R15, R3, P0 ;  /* 0x000000030f037208 */ /* 0x000fcc0000000000 */
[----:B-1----:R-:W-:-:S06]  /*0700*/  DSETP.GT.AND P0, PT, R8, R2, PT ;  /* 0x000000020800722a */ /* 0x002fcc0003f04000 */
[----:B------:R-:W-:Y:S02]  /*0710*/  FSEL R2, R8, R2, P0 ;  /* 0x0000000208027208 */ /* 0x000fe40000000000 */
[----:B------:R-:W-:-:S06]  /*0720*/  FSEL R3, R9, R3, P0 ;  /* 0x0000000309037208 */ /* 0x000fcc0000000000 */
[----:B------:R-:W-:-:S06]  /*0730*/  DSETP.GT.AND P0, PT, R10, R2, PT ;  /* 0x000000020a00722a */ /* 0x000fcc0003f04000 */
[----:B------:R-:W-:Y:S02]  /*0740*/  FSEL R4, R10, R2, P0 ;  /* 0x000000020a047208 */ /* 0x000fe40000000000 */
[----:B------:R-:W-:Y:S01]  /*0750*/  FSEL R5, R11, R3, P0 ;  /* 0x000000030b057208 */ /* 0x000fe20000000000 */
[----:B--2---:R-:W-:-:S05]  /*0760*/  IMAD.WIDE.U32 R2, R0, 0x8, R6 ;  /* 0x0000000800027825 */ /* 0x004fca00078e0006 */
[----:B------:R-:W-:Y:S01]  /*0770*/  STG.E.64 desc[UR6][R2.64], R4 ;  /* 0x0000000402007986 */ /* 0x000fe2000c101b06 */
[----:B------:R-:W-:Y:S05]  /*0780*/  EXIT ;  /* 0x000000000000794d */ /* 0x000fea0003800000 */
        .weak           $__internal_0_$__cuda_sm20_dsqrt_rn_f64_mediumpath_v1
        .type           $__internal_0_$__cuda_sm20_dsqrt_rn_f64_mediumpath_v1,@function
        .size           $__internal_0_$__cuda_sm20_dsqrt_rn_f64_mediumpath_v1,(.L_x_9 - $__internal_0_$__cuda_sm20_dsqrt_rn_f64_mediumpath_v1)
$__internal_0_$__cuda_sm20_dsqrt_rn_f64_mediumpath_v1:
[----:B------:R-:W-:Y:S01]  /*0790*/  ISETP.GE.U32.AND P0, PT, R8, -0x3400000, PT ;  /* 0xfcc000000800780c */ /* 0x000fe20003f06070 */
[----:B------:R-:W-:Y:S01]  /*07a0*/  BSSY.RECONVERGENT B2, `(.L_x_4) ;  /* 0x0000024000027945 */ /* 0x000fe20003800200 */
[----:B------:R-:W-:-:S11]  /*07b0*/  IMAD.MOV.U32 R7, RZ, RZ, R17 ;  /* 0x000000ffff077224 */ /* 0x000fd600078e0011 */
[----:B------:R-:W-:Y:S05]  /*07c0*/  @!P0 BRA `(.L_x_5) ;  /* 0x0000000000208947 */ /* 0x000fea0003800000 */
[----:B------:R-:W-:-:S10]  /*07d0*/  DFMA.RM R6, R12, R6, R10 ;  /* 0x000000060c06722b */ /* 0x000fd4000000400a */
[----:B------:R-:W-:-:S05]  /*07e0*/  IADD3 R8, P0, PT, R6, 0x1, RZ ;  /* 0x0000000106087810 */ /* 0x000fca0007f1e0ff */
[----:B------:R-:W-:-:S06]  /*07f0*/  IMAD.X R9, RZ, RZ, R7, P0 ;  /* 0x000000ffff097224 */ /* 0x000fcc00000e0607 */
[----:B------:R-:W-:-:S08]  /*0800*/  DFMA.RP R4, -R6, R8, R4 ;  /* 0x000000080604722b */ /* 0x000fd00000008104 */
[----:B------:R-:W-:-:S06]  /*0810*/  DSETP.GT.AND P0, PT, R4, RZ, PT ;  /* 0x000000ff0400722a */ /* 0x000fcc0003f04000 */
[----:B------:R-:W-:Y:S02]  /*0820*/  FSEL R6, R8, R6, P0 ;  /* 0x0000000608067208 */ /* 0x000fe40000000000 */
[----:B------:R-:W-:Y:S01]  /*0830*/  FSEL R7, R9, R7, P0 ;  /* 0x0000000709077208 */ /* 0x000fe20000000000 */
[----:B------:R-:W-:Y:S06]  /*0840*/  BRA `(.L_x_6) ;  /* 0x0000000000647947 */ /* 0x000fec0003800000 */
.L_x_5:
[----:B------:R-:W-:-:S14]  /*0850*/  DSETP.NE.AND P0, PT, R4, RZ, PT ;  /* 0x000000ff0400722a */ /* 0x000fdc0003f05000 */
[----:B------:R-:W-:Y:S05]  /*0860*/  @!P0 BRA `(.L_x_7) ;  /* 0x0000000000588947 */ /* 0x000fea0003800000 */
[----:B------:R-:W-:-:S13]  /*0870*/  ISETP.GE.AND P0, PT, R5, RZ, PT ;  /* 0x000000ff0500720c */ /* 0x000fda0003f06270 */
[----:B------:R-:W-:Y:S02]  /*0880*/  @!P0 IMAD.MOV.U32 R6, RZ, RZ, 0x0 ;  /* 0x00000000ff068424 */ /* 0x000fe400078e00ff */
[----:B------:R-:W-:Y:S01]  /*0890*/  @!P0 IMAD.MOV.U32 R7, RZ, RZ, -0x80000 ;  /* 0xfff80000ff078424 */ /* 0x000fe200078e00ff */
[----:B------:R-:W-:Y:S06]  /*08a0*/  @!P0 BRA `(.L_x_6) ;  /* 0x00000000004c8947 */ /* 0x000fec0003800000 */
[----:B------:R-:W-:-:S13]  /*08b0*/  ISETP.GT.AND P0, PT, R5, 0x7fefffff, PT ;  /* 0x7fefffff0500780c */ /* 0x000fda0003f04270 */
[----:B------:R-:W-:Y:S05]  /*08c0*/  @P0 BRA `(.L_x_7) ;  /* 0x0000000000400947 */ /* 0x000fea0003800000 */
[----:B------:R-:W-:Y:S01]  /*08d0*/  DMUL R4, R4, 8.11296384146066816958e+31 ;  /* 0x4690000004047828 */ /* 0x000fe20000000000 */
[----:B------:R-:W-:Y:S02]  /*08e0*/  IMAD.MOV.U32 R6, RZ, RZ, RZ ;  /* 0x000000ffff067224 */ /* 0x000fe400078e00ff */
[----:B------:R-:W-:Y:S02]  /*08f0*/  IMAD.MOV.U32 R10, RZ, RZ, 0x0 ;  /* 0x00000000ff0a7424 */ /* 0x000fe400078e00ff */
[----:B------:R-:W-:Y:S01]  /*0900*/  IMAD.MOV.U32 R11, RZ, RZ, 0x3fd80000 ;  /* 0x3fd80000ff0b7424 */ /* 0x000fe200078e00ff */
[----:B------:R-:W0:Y:S02]  /*0910*/  MUFU.RSQ64H R7, R5 ;  /* 0x0000000500077308 */ /* 0x000e240000001c00 */
[----:B0-----:R-:W-:-:S08]  /*0920*/  DMUL R8, R6, R6 ;  /* 0x0000000606087228 */ /* 0x001fd00000000000 */
[----:B------:R-:W-:-:S08]  /*0930*/  DFMA R8, R4, -R8, 1 ;  /* 0x3ff000000408742b */ /* 0x000fd00000000808 */
[----:B------:R-:W-:Y:S02]  /*0940*/  DFMA R10, R8, R10, 0.5 ;  /* 0x3fe00000080a742b */ /* 0x000fe4000000000a */
[----:B------:R-:W-:-:S08]  /*0950*/  DMUL R8, R6, R8 ;  /* 0x0000000806087228 */ /* 0x000fd00000000000 */
[----:B------:R-:W-:-:S08]  /*0960*/  DFMA R8, R10, R8, R6 ;  /* 0x000000080a08722b */ /* 0x000fd00000000006 */
[----:B------:R-:W-:Y:S02]  /*0970*/  DMUL R6, R4, R8 ;  /* 0x0000000804067228 */ /* 0x000fe40000000000 */
[----:B------:R-:W-:-:S06]  /*0980*/  VIADD R9, R9, 0xfff00000 ;  /* 0xfff0000009097836 */ /* 0x000fcc0000000000 */
[----:B------:R-:W-:-:S08]  /*0990*/  DFMA R10, R6, -R6, R4 ;  /* 0x80000006060a722b */ /* 0x000fd00000000004 */
[----:B------:R-:W-:-:S10]  /*09a0*/  DFMA R6, R8, R10, R6 ;  /* 0x0000000a0806722b */ /* 0x000fd40000000006 */
[----:B------:R-:W-:Y:S01]  /*09b0*/  VIADD R7, R7, 0xfcb00000 ;  /* 0xfcb0000007077836 */ /* 0x000fe20000000000 */
[----:B------:R-:W-:Y:S06]  /*09c0*/  BRA `(.L_x_6) ;  /* 0x0000000000047947 */ /* 0x000fec0003800000 */
.L_x_7:
[----:B------:R-:W-:-:S11]  /*09d0*/  DADD R6, R4, R4 ;  /* 0x0000000004067229 */ /* 0x000fd60000000004 */
.L_x_6:
[----:B------:R-:W-:Y:S05]  /*09e0*/  BSYNC.RECONVERGENT B2 ;  /* 0x0000000000027941 */ /* 0x000fea0003800200 */
.L_x_4:
[----:B------:R-:W-:Y:S02]  /*09f0*/  IMAD.MOV.U32 R4, RZ, RZ, R2 ;  /* 0x000000ffff047224 */ /* 0x000fe400078e0002 */
[----:B------:R-:W-:Y:S02]  /*0a00*/  IMAD.MOV.U32 R5, RZ, RZ, 0x0 ;  /* 0x00000000ff057424 */ /* 0x000fe400078e00ff */
[----:B------:R-:W-:Y:S02]  /*0a10*/  IMAD.MOV.U32 R14, RZ, RZ, R6 ;  /* 0x000000ffff0e7224 */ /* 0x000fe400078e0006 */
[----:B------:R-:W-:Y:S01]  /*0a20*/  IMAD.MOV.U32 R15, RZ, RZ, R7 ;  /* 0x000000ffff0f7224 */ /* 0x000fe200078e0007 */
[----:B------:R-:W-:Y:S06]  /*0a30*/  RET.REL.NODEC R4 `(_Z9calculatePdS_S_S_i) ;  /* 0xfffffff404707950 */ /* 0x000fec0003c3ffff */
.L_x_8:
[----:B------:R-:W-:-:S00]  /*0a40*/  BRA `(.L_x_8) ;  /* 0xfffffffc00fc7947 */ /* 0x000fc0000383ffff */
[----:B------:R-:W-:-:S00]  /*0a50*/  NOP ;  /* 0x0000000000007918 */ /* 0x000fc00000000000 */
        /* <DEDUP_REMOVED lines=10> */
.L_x_9:


//--------------------- .nv.shared._Z9calculatePdS_S_S_i --------------------------
	.section	.nv.shared._Z9calculatePdS_S_S_i,"aw",@nobits
	.sectionflags	@""
	.align	8
.nv.shared._Z9calculatePdS_S_S_i:
	.zero		1152


//--------------------- .nv.shared.reserved.0     --------------------------
	.section	.nv.shared.reserved.0,"aw",@nobits
	.weak		__nv_reservedSMEM_offset_0_alias
	.size		__nv_reservedSMEM_offset_0_alias, 0, 64
	.other		__nv_reservedSMEM_offset_0_alias,@"STO_CUDA_RESERVED_SHARED STV_DEFAULT"
__nv_reservedSMEM_offset_0_alias:
	.zero		0
	.zero		64


//--------------------- .nv.constant0._Z9calculatePdS_S_S_i --------------------------
	.section	.nv.constant0._Z9calculatePdS_S_S_i,"a",@progbits
	.sectionflags	@""
	.align	4
.nv.constant0._Z9calculatePdS_S_S_i:
	.zero		932


//--------------------- SYMBOLS --------------------------

	.type		.nv.reservedSmem.offset0,@object
	.size		.nv.reservedSmem.offset0,0x4
	.type		.nv.reservedSmem.cap,@object
	.size		.nv.reservedSmem.cap,0x4
